	.headerflags	@"EF_CUDA_TEXMODE_UNIFIED EF_CUDA_64BIT_ADDRESS EF_CUDA_SM89 EF_CUDA_VIRTUAL_SM(EF_CUDA_SM89)"
	.elftype	@"ET_EXEC"


//--------------------- .nv.info                  --------------------------
	.section	.nv.info,"",@"SHT_CUDA_INFO"
	.align	4


	//----- nvinfo : EIATTR_REGCOUNT
	.align		4
        /*0000*/ 	.byte	0x04, 0x2f
        /*0002*/ 	.short	(.L_1 - .L_0)
	.align		4
.L_0:
        /*0004*/ 	.word	index@(triton__0d1d2de)
        /*0008*/ 	.word	0x0000000c


	//----- nvinfo : EIATTR_MAX_STACK_SIZE
	.align		4
.L_1:
        /*000c*/ 	.byte	0x04, 0x23
        /*000e*/ 	.short	(.L_3 - .L_2)
	.align		4
.L_2:
        /*0010*/ 	.word	index@(triton__0d1d2de)
        /*0014*/ 	.word	0x00000000


	//----- nvinfo : EIATTR_MIN_STACK_SIZE
	.align		4
.L_3:
        /*0018*/ 	.byte	0x04, 0x12
        /*001a*/ 	.short	(.L_5 - .L_4)
	.align		4
.L_4:
        /*001c*/ 	.word	index@(triton__0d1d2de)
        /*0020*/ 	.word	0x00000000


	//----- nvinfo : EIATTR_FRAME_SIZE
	.align		4
.L_5:
        /*0024*/ 	.byte	0x04, 0x11
        /*0026*/ 	.short	(.L_7 - .L_6)
	.align		4
.L_6:
        /*0028*/ 	.word	index@(triton__0d1d2de)
        /*002c*/ 	.word	0x00000000
.L_7:


//--------------------- .nv.info.triton__0d1d2de  --------------------------
	.section	.nv.info.triton__0d1d2de,"",@"SHT_CUDA_INFO"
	.align	4


	//----- nvinfo : EIATTR_CUDA_API_VERSION
	.align		4
        /*0000*/ 	.byte	0x04, 0x37
        /*0002*/ 	.short	(.L_9 - .L_8)
.L_8:
        /*0004*/ 	.word	0x0000007b


	//----- nvinfo : EIATTR_PARAM_CBANK
	.align		4
.L_9:
        /*0008*/ 	.byte	0x04, 0x0a
        /*000a*/ 	.short	(.L_11 - .L_10)
	.align		4
.L_10:
        /*000c*/ 	.word	index@(.nv.constant0.triton__0d1d2de)
        /*0010*/ 	.short	0x0160
        /*0012*/ 	.short	0x0014


	//----- nvinfo : EIATTR_CBANK_PARAM_SIZE
	.align		4
.L_11:
        /*0014*/ 	.byte	0x03, 0x19
        /*0016*/ 	.short	0x0014


	//----- nvinfo : EIATTR_KPARAM_INFO
	.align		4
        /*0018*/ 	.byte	0x04, 0x17
        /*001a*/ 	.short	(.L_13 - .L_12)
.L_12:
        /*001c*/ 	.word	0x00000000
        /*0020*/ 	.short	0x0002
        /*0022*/ 	.short	0x0010
        /*0024*/ 	.byte	0x00, 0xf0, 0x11, 0x00


	//----- nvinfo : EIATTR_KPARAM_INFO
	.align		4
.L_13:
        /*0028*/ 	.byte	0x04, 0x17
        /*002a*/ 	.short	(.L_15 - .L_14)
.L_14:
        /*002c*/ 	.word	0x00000000
        /*0030*/ 	.short	0x0001
        /*0032*/ 	.short	0x0008
        /*0034*/ 	.byte	0x00, 0xf0, 0x21, 0x00


	//----- nvinfo : EIATTR_KPARAM_INFO
	.align		4
.L_15:
        /*0038*/ 	.byte	0x04, 0x17
        /*003a*/ 	.short	(.L_17 - .L_16)
.L_16:
        /*003c*/ 	.word	0x00000000
        /*0040*/ 	.short	0x0000
        /*0042*/ 	.short	0x0000
        /*0044*/ 	.byte	0x00, 0xf0, 0x21, 0x00


	//----- nvinfo : EIATTR_MAXREG_COUNT
	.align		4
.L_17:
        /*0048*/ 	.byte	0x03, 0x1b
        /*004a*/ 	.short	0x00ff


	//----- nvinfo : EIATTR_EXIT_INSTR_OFFSETS
	.align		4
        /*004c*/ 	.byte	0x04, 0x1c
        /*004e*/ 	.short	(.L_19 - .L_18)


	//   ....[0]....
.L_18:
        /*0050*/ 	.word	0x00000150


	//   ....[1]....
        /*0054*/ 	.word	0x00000170


	//----- nvinfo : EIATTR_MAX_THREADS
	.align		4
.L_19:
        /*0058*/ 	.byte	0x04, 0x05
        /*005a*/ 	.short	(.L_21 - .L_20)
.L_20:
        /*005c*/ 	.word	0x00000100
        /*0060*/ 	.word	0x00000001
        /*0064*/ 	.word	0x00000001
.L_21:


//--------------------- .nv.rel.action            --------------------------
	.section	.nv.rel.action,"",@"SHT_CUDA_RELOCINFO"
	.align	8
	.sectionentsize	8
        /*0000*/ 	.byte	0x73, 0x00, 0x00, 0x00, 0x00, 0x00, 0x00, 0x00, 0x00, 0x00, 0x00, 0x11, 0x25, 0x00, 0x05, 0x36


//--------------------- .nv.constant0.triton__0d1d2de --------------------------
	.section	.nv.constant0.triton__0d1d2de,"a",@progbits
	.align	4
.nv.constant0.triton__0d1d2de:
	.zero		372


//--------------------- .text.triton__0d1d2de     --------------------------
	.section	.text.triton__0d1d2de,"ax",@progbits
	.sectioninfo	@"SHI_REGISTERS=12"
	.align	128
        .global         triton__0d1d2de
        .type           triton__0d1d2de,@function
        .size           triton__0d1d2de,(.L_x_1 - triton__0d1d2de)
        .other          triton__0d1d2de,@"STO_CUDA_ENTRY STV_DEFAULT"
triton__0d1d2de:
.text.triton__0d1d2de:
[----:B------:R-:W-:-:S02]  /*0000*/  MOV R1, c[0x0][0x28] ;  /* 0x00000a0000017a02 */ /* 0x000fc40000000f00 */
[----:B------:R-:W0:Y:S01]  /*0010*/  S2R R0, SR_TID.X ;  /* 0x0000000000007919 */ /* 0x000e220000002100 */
[----:B------:R-:W-:Y:S01]  /*0020*/  MOV R5, 0x2 ;  /* 0x0000000200057802 */ /* 0x000fe20000000f00 */
[----:B------:R-:W-:Y:S01]  /*0030*/  CS2R R6, SRZ ;  /* 0x0000000000067805 */ /* 0x000fe2000001ff00 */
[----:B------:R-:W-:Y:S01]  /*0040*/  ULDC.64 UR4, c[0x0][0x118] ;  /* 0x0000460000047ab9 */ /* 0x000fe20000000a00 */
[----:B------:R-:W1:Y:S01]  /*0050*/  S2R R3, SR_CTAID.X ;  /* 0x0000000000037919 */ /* 0x000e620000002500 */
[----:B0-----:R-:W-:-:S04]  /*0060*/  SHF.L.U32 R0, R0, 0x1, RZ ;  /* 0x0000000100007819 */ /* 0x001fc800000006ff */
[----:B------:R-:W-:-:S04]  /*0070*/  LOP3.LUT R0, R0, 0x1fe, RZ, 0xc0, !PT ;  /* 0x000001fe00007812 */ /* 0x000fc800078ec0ff */
[----:B-1----:R-:W-:-:S04]  /*0080*/  LEA R0, R3, R0, 0x9 ;  /* 0x0000000003007211 */ /* 0x002fc800078e48ff */
[C---:B------:R-:W-:Y:S01]  /*0090*/  ISETP.GE.AND P0, PT, R0.reuse, 0x211600, PT ;  /* 0x002116000000780c */ /* 0x040fe20003f06270 */
[----:B------:R-:W-:-:S04]  /*00a0*/  IMAD.WIDE R2, R0, R5, c[0x0][0x160] ;  /* 0x0000580000027625 */ /* 0x000fc800078e0205 */
[----:B------:R-:W-:-:S08]  /*00b0*/  IMAD.WIDE R4, R0, R5, c[0x0][0x168] ;  /* 0x00005a0000047625 */ /* 0x000fd000078e0205 */
[----:B------:R-:W2:Y:S04]  /*00c0*/  @!P0 LDG.E R6, [R2.64] ;  /* 0x0000000402068981 */ /* 0x000ea8000c1e1900 */
[----:B------:R-:W3:Y:S01]  /*00d0*/  @!P0 LDG.E R7, [R4.64] ;  /* 0x0000000404078981 */ /* 0x000ee2000c1e1900 */
[--C-:B--2---:R-:W-:Y:S02]  /*00e0*/  HADD2.F32 R0, -RZ, R6.reuse.H1_H1 ;  /* 0x30000006ff007230 */ /* 0x104fe40000004100 */
[----:B------:R-:W-:Y:S02]  /*00f0*/  HADD2.F32 R6, -RZ, R6.H0_H0 ;  /* 0x20000006ff067230 */ /* 0x000fe40000004100 */
[--C-:B---3--:R-:W-:Y:S02]  /*0100*/  HADD2.F32 R9, -RZ, R7.reuse.H0_H0 ;  /* 0x20000007ff097230 */ /* 0x108fe40000004100 */
[----:B------:R-:W-:-:S03]  /*0110*/  HADD2.F32 R7, -RZ, R7.H1_H1 ;  /* 0x30000007ff077230 */ /* 0x000fc60000004100 */
[----:B------:R-:W-:Y:S02]  /*0120*/  FFMA R6, R9, 0.125, R6 ;  /* 0x3e00000009067823 */ /* 0x000fe40000000006 */
[----:B------:R-:W-:-:S05]  /*0130*/  FFMA R7, R7, 0.125, R0 ;  /* 0x3e00000007077823 */ /* 0x000fca0000000000 */
[----:B------:R-:W-:Y:S01]  /*0140*/  F2FP.F16.F32.PACK_AB R7, R7, R6 ;  /* 0x000000060707723e */ /* 0x000fe200000000ff */
[----:B------:R-:W-:Y:S06]  /*0150*/  @P0 EXIT ;  /* 0x000000000000094d */ /* 0x000fec0003800000 */
[----:B------:R-:W-:Y:S01]  /*0160*/  STG.E [R2.64], R7 ;  /* 0x0000000702007986 */ /* 0x000fe2000c101904 */
[----:B------:R-:W-:Y:S05]  /*0170*/  EXIT ;  /* 0x000000000000794d */ /* 0x000fea0003800000 */
.L_x_0:
[----:B------:R-:W-:-:S00]  /*0180*/  BRA `(.L_x_0) ;  /* 0xfffffff000007947 */ /* 0x000fc0000383ffff */
[----:B------:R-:W-:-:S00]  /*0190*/  NOP ;  /* 0x0000000000007918 */ /* 0x000fc00000000000 */
        /* <DEDUP_REMOVED lines=14> */
.L_x_1:
